//
// Generated by NVIDIA NVVM Compiler
//
// Compiler Build ID: CL-36424714
// Cuda compilation tools, release 13.0, V13.0.88
// Based on NVVM 20.0.0
//

.version 9.0
.target sm_100
.address_size 64

	// .globl	execute_task_batch

.visible .entry execute_task_batch(
	.param .u32 execute_task_batch_param_0,
	.param .u32 execute_task_batch_param_1,
	.param .u32 execute_task_batch_param_2,
	.param .u64 .ptr .align 1 execute_task_batch_param_3,
	.param .u64 .ptr .align 1 execute_task_batch_param_4
)
{
	.reg .pred 	%p<43>;
	.reg .b32 	%r<52>;
	.reg .b64 	%rd<27>;

	ld.param.u32 	%r28, [execute_task_batch_param_0];
	ld.param.u32 	%r26, [execute_task_batch_param_1];
	ld.param.u32 	%r27, [execute_task_batch_param_2];
	ld.param.u64 	%rd15, [execute_task_batch_param_3];
	ld.param.u64 	%rd16, [execute_task_batch_param_4];
	cvta.to.global.u64 	%rd1, %rd16;
	cvta.to.global.u64 	%rd2, %rd15;
	mov.u32 	%r29, %ctaid.x;
	mov.u32 	%r30, %ntid.x;
	mov.u32 	%r31, %tid.x;
	mad.lo.s32 	%r1, %r29, %r30, %r31;
	setp.ge.u32 	%p1, %r1, %r28;
	setp.eq.s32 	%p2, %r26, 0;
	or.pred  	%p3, %p1, %p2;
	@%p3 bra 	$L__BB0_22;
	mul.wide.u32 	%rd17, %r1, 4;
	add.s64 	%rd3, %rd1, %rd17;
	add.s32 	%r33, %r26, -1;
	and.b32  	%r2, %r26, 3;
	setp.lt.u32 	%p4, %r33, 3;
	mov.b32 	%r50, 0;
	@%p4 bra 	$L__BB0_16;
	and.b32  	%r50, %r26, -4;
	neg.s32 	%r49, %r50;
	add.s64 	%rd25, %rd2, 16;
$L__BB0_3:
	ld.global.nc.u32 	%r34, [%rd25+-12];
	xor.b32  	%r6, %r34, %r1;
	setp.le.u32 	%p5, %r6, %r1;
	@%p5 bra 	$L__BB0_6;
	setp.eq.s32 	%p6, %r27, 1;
	ld.global.nc.u32 	%r35, [%rd25+-16];
	ld.global.u32 	%r7, [%rd3];
	mul.wide.u32 	%rd18, %r6, 4;
	add.s64 	%rd6, %rd1, %rd18;
	ld.global.u32 	%r8, [%rd6];
	and.b32  	%r36, %r35, %r1;
	setp.eq.s32 	%p7, %r36, 0;
	setp.gt.u32 	%p8, %r7, %r8;
	xor.pred  	%p9, %p7, %p8;
	xor.pred  	%p10, %p9, %p6;
	not.pred 	%p11, %p10;
	@%p11 bra 	$L__BB0_6;
	st.global.u32 	[%rd3], %r8;
	st.global.u32 	[%rd6], %r7;
$L__BB0_6:
	bar.sync 	0;
	ld.global.nc.u32 	%r37, [%rd25+-4];
	xor.b32  	%r9, %r37, %r1;
	setp.le.u32 	%p12, %r9, %r1;
	@%p12 bra 	$L__BB0_9;
	setp.eq.s32 	%p13, %r27, 1;
	ld.global.nc.u32 	%r38, [%rd25+-8];
	ld.global.u32 	%r10, [%rd3];
	mul.wide.u32 	%rd19, %r9, 4;
	add.s64 	%rd7, %rd1, %rd19;
	ld.global.u32 	%r11, [%rd7];
	and.b32  	%r39, %r38, %r1;
	setp.eq.s32 	%p14, %r39, 0;
	setp.gt.u32 	%p15, %r10, %r11;
	xor.pred  	%p16, %p14, %p15;
	xor.pred  	%p17, %p16, %p13;
	not.pred 	%p18, %p17;
	@%p18 bra 	$L__BB0_9;
	st.global.u32 	[%rd3], %r11;
	st.global.u32 	[%rd7], %r10;
$L__BB0_9:
	bar.sync 	0;
	ld.global.nc.u32 	%r40, [%rd25+4];
	xor.b32  	%r12, %r40, %r1;
	setp.le.u32 	%p19, %r12, %r1;
	@%p19 bra 	$L__BB0_12;
	setp.eq.s32 	%p20, %r27, 1;
	ld.global.nc.u32 	%r41, [%rd25];
	ld.global.u32 	%r13, [%rd3];
	mul.wide.u32 	%rd20, %r12, 4;
	add.s64 	%rd8, %rd1, %rd20;
	ld.global.u32 	%r14, [%rd8];
	and.b32  	%r42, %r41, %r1;
	setp.eq.s32 	%p21, %r42, 0;
	setp.gt.u32 	%p22, %r13, %r14;
	xor.pred  	%p23, %p21, %p22;
	xor.pred  	%p24, %p23, %p20;
	not.pred 	%p25, %p24;
	@%p25 bra 	$L__BB0_12;
	st.global.u32 	[%rd3], %r14;
	st.global.u32 	[%rd8], %r13;
$L__BB0_12:
	bar.sync 	0;
	ld.global.nc.u32 	%r43, [%rd25+12];
	xor.b32  	%r15, %r43, %r1;
	setp.le.u32 	%p26, %r15, %r1;
	@%p26 bra 	$L__BB0_15;
	setp.eq.s32 	%p27, %r27, 1;
	ld.global.nc.u32 	%r44, [%rd25+8];
	ld.global.u32 	%r16, [%rd3];
	mul.wide.u32 	%rd21, %r15, 4;
	add.s64 	%rd9, %rd1, %rd21;
	ld.global.u32 	%r17, [%rd9];
	and.b32  	%r45, %r44, %r1;
	setp.eq.s32 	%p28, %r45, 0;
	setp.gt.u32 	%p29, %r16, %r17;
	xor.pred  	%p30, %p28, %p29;
	xor.pred  	%p31, %p30, %p27;
	not.pred 	%p32, %p31;
	@%p32 bra 	$L__BB0_15;
	st.global.u32 	[%rd3], %r17;
	st.global.u32 	[%rd9], %r16;
$L__BB0_15:
	bar.sync 	0;
	add.s32 	%r49, %r49, 4;
	add.s64 	%rd25, %rd25, 32;
	setp.ne.s32 	%p33, %r49, 0;
	@%p33 bra 	$L__BB0_3;
$L__BB0_16:
	setp.eq.s32 	%p34, %r2, 0;
	@%p34 bra 	$L__BB0_22;
	mul.wide.u32 	%rd22, %r50, 8;
	add.s64 	%rd23, %rd22, %rd2;
	add.s64 	%rd26, %rd23, 4;
	neg.s32 	%r51, %r2;
$L__BB0_18:
	.pragma "nounroll";
	ld.global.nc.u32 	%r46, [%rd26];
	xor.b32  	%r22, %r46, %r1;
	setp.le.u32 	%p35, %r22, %r1;
	@%p35 bra 	$L__BB0_21;
	setp.eq.s32 	%p36, %r27, 1;
	ld.global.nc.u32 	%r47, [%rd26+-4];
	ld.global.u32 	%r23, [%rd3];
	mul.wide.u32 	%rd24, %r22, 4;
	add.s64 	%rd13, %rd1, %rd24;
	ld.global.u32 	%r24, [%rd13];
	and.b32  	%r48, %r47, %r1;
	setp.eq.s32 	%p37, %r48, 0;
	setp.gt.u32 	%p38, %r23, %r24;
	xor.pred  	%p39, %p37, %p38;
	xor.pred  	%p40, %p39, %p36;
	not.pred 	%p41, %p40;
	@%p41 bra 	$L__BB0_21;
	st.global.u32 	[%rd3], %r24;
	st.global.u32 	[%rd13], %r23;
$L__BB0_21:
	bar.sync 	0;
	add.s64 	%rd26, %rd26, 8;
	add.s32 	%r51, %r51, 1;
	setp.ne.s32 	%p42, %r51, 0;
	@%p42 bra 	$L__BB0_18;
$L__BB0_22:
	ret;

}
	// .globl	execute_task
.visible .entry execute_task(
	.param .u32 execute_task_param_0,
	.param .u32 execute_task_param_1,
	.param .u32 execute_task_param_2,
	.param .u32 execute_task_param_3,
	.param .u64 .ptr .align 1 execute_task_param_4
)
{
	.reg .pred 	%p<9>;
	.reg .b32 	%r<13>;
	.reg .b64 	%rd<7>;

	ld.param.u32 	%r8, [execute_task_param_0];
	ld.param.u32 	%r5, [execute_task_param_1];
	ld.param.u32 	%r6, [execute_task_param_2];
	ld.param.u32 	%r7, [execute_task_param_3];
	ld.param.u64 	%rd3, [execute_task_param_4];
	mov.u32 	%r9, %ctaid.x;
	mov.u32 	%r10, %ntid.x;
	mov.u32 	%r11, %tid.x;
	mad.lo.s32 	%r1, %r9, %r10, %r11;
	setp.ge.u32 	%p1, %r1, %r8;
	@%p1 bra 	$L__BB1_4;
	xor.b32  	%r2, %r6, %r1;
	setp.le.u32 	%p2, %r2, %r1;
	@%p2 bra 	$L__BB1_4;
	cvta.to.global.u64 	%rd4, %rd3;
	mul.wide.u32 	%rd5, %r1, 4;
	add.s64 	%rd1, %rd4, %rd5;
	ld.global.u32 	%r3, [%rd1];
	mul.wide.u32 	%rd6, %r2, 4;
	add.s64 	%rd2, %rd4, %rd6;
	ld.global.u32 	%r4, [%rd2];
	and.b32  	%r12, %r5, %r1;
	setp.eq.s32 	%p3, %r12, 0;
	setp.gt.u32 	%p4, %r3, %r4;
	setp.eq.s32 	%p5, %r7, 1;
	xor.pred  	%p6, %p3, %p5;
	xor.pred  	%p7, %p6, %p4;
	not.pred 	%p8, %p7;
	@%p8 bra 	$L__BB1_4;
	st.global.u32 	[%rd1], %r4;
	st.global.u32 	[%rd2], %r3;
$L__BB1_4:
	ret;

}


// ===== COMPILED SASS (sm_100) =====

	.target	sm_100

	.elftype	@"ET_EXEC"


//--------------------- .note.nv.tkinfo           --------------------------
	.section	.note.nv.tkinfo,"",@"SHT_NOTE"
	.sectionflags	@"SHF_NOTE_NV_TKINFO"
	.tkinfo
        /*0018*/ 	.word	0x00000002
        /*0030*/ 	.string	""
        /*0030*/ 	.string	"ptxas"
        /*0030*/ 	.string	"Cuda compilation tools, release 13.0, V13.0.88"
        /*0030*/ 	.string	"Build cuda_13.0.r13.0/compiler.36424714_0"
        /*0030*/ 	.string	"-arch sm_100 -m 64 "



//--------------------- .note.nv.cuinfo           --------------------------
	.section	.note.nv.cuinfo,"",@"SHT_NOTE"
	.sectionflags	@"SHF_NOTE_NV_CUINFO"
        /*0018*/ 	.short	0x0002
        /*001a*/ 	.short	0x0064
        /*001c*/ 	.short	0x0082
	.zero		2


//--------------------- .nv.info                  --------------------------
	.section	.nv.info,"",@"SHT_CUDA_INFO"
	.align	4


	//----- nvinfo : EIATTR_REGCOUNT
	.align		4
        /*0000*/ 	.byte	0x04, 0x2f
        /*0002*/ 	.short	(.L_1 - .L_0)
	.align		4
.L_0:
        /*0004*/ 	.word	index@(execute_task_batch)
        /*0008*/ 	.word	0x00000016


	//----- nvinfo : EIATTR_FRAME_SIZE
	.align		4
.L_1:
        /*000c*/ 	.byte	0x04, 0x11
        /*000e*/ 	.short	(.L_3 - .L_2)
	.align		4
.L_2:
        /*0010*/ 	.word	index@(execute_task_batch)
        /*0014*/ 	.word	0x00000000


	//----- nvinfo : EIATTR_REGCOUNT
	.align		4
.L_3:
        /*0018*/ 	.byte	0x04, 0x2f
        /*001a*/ 	.short	(.L_5 - .L_4)
	.align		4
.L_4:
        /*001c*/ 	.word	index@(execute_task)
        /*0020*/ 	.word	0x0000000c


	//----- nvinfo : EIATTR_FRAME_SIZE
	.align		4
.L_5:
        /*0024*/ 	.byte	0x04, 0x11
        /*0026*/ 	.short	(.L_7 - .L_6)
	.align		4
.L_6:
        /*0028*/ 	.word	index@(execute_task)
        /*002c*/ 	.word	0x00000000


	//----- nvinfo : EIATTR_MIN_STACK_SIZE
	.align		4
.L_7:
        /*0030*/ 	.byte	0x04, 0x12
        /*0032*/ 	.short	(.L_9 - .L_8)
	.align		4
.L_8:
        /*0034*/ 	.word	index@(execute_task)
        /*0038*/ 	.word	0x00000000


	//----- nvinfo : EIATTR_MIN_STACK_SIZE
	.align		4
.L_9:
        /*003c*/ 	.byte	0x04, 0x12
        /*003e*/ 	.short	(.L_11 - .L_10)
	.align		4
.L_10:
        /*0040*/ 	.word	index@(execute_task_batch)
        /*0044*/ 	.word	0x00000000
.L_11:


//--------------------- .nv.compat                --------------------------
	.section	.nv.compat,"",@"SHT_CUDA_COMPAT_INFO"
	.align	4
        /*0000*/ 	.byte	0x02, 0x09, 0x00, 0x00, 0x02, 0x02, 0x01, 0x00, 0x02, 0x05, 0x05, 0x00, 0x03, 0x07, 0x01, 0x01
        /*0010*/ 	.byte	0x02, 0x03, 0x00, 0x00, 0x02, 0x06, 0x01, 0x00, 0x04, 0x0b, 0x08, 0x00, 0x09, 0x00, 0x00, 0x00
        /*0020*/ 	.byte	0x00, 0x00, 0x00, 0x00


//--------------------- .nv.info.execute_task     --------------------------
	.section	.nv.info.execute_task,"",@"SHT_CUDA_INFO"
	.sectionflags	@""
	.align	4


	//----- nvinfo : EIATTR_CUDA_API_VERSION
	.align		4
        /*0000*/ 	.byte	0x04, 0x37
        /*0002*/ 	.short	(.L_13 - .L_12)
.L_12:
        /*0004*/ 	.word	0x00000082


	//----- nvinfo : EIATTR_KPARAM_INFO
	.align		4
.L_13:
        /*0008*/ 	.byte	0x04, 0x17
        /*000a*/ 	.short	(.L_15 - .L_14)
.L_14:
        /*000c*/ 	.word	0x00000000
        /*0010*/ 	.short	0x0004
        /*0012*/ 	.short	0x0010
        /*0014*/ 	.byte	0x00, 0xf5, 0x21, 0x00


	//----- nvinfo : EIATTR_KPARAM_INFO
	.align		4
.L_15:
        /*0018*/ 	.byte	0x04, 0x17
        /*001a*/ 	.short	(.L_17 - .L_16)
.L_16:
        /*001c*/ 	.word	0x00000000
        /*0020*/ 	.short	0x0003
        /*0022*/ 	.short	0x000c
        /*0024*/ 	.byte	0x00, 0xf0, 0x11, 0x00


	//----- nvinfo : EIATTR_KPARAM_INFO
	.align		4
.L_17:
        /*0028*/ 	.byte	0x04, 0x17
        /*002a*/ 	.short	(.L_19 - .L_18)
.L_18:
        /*002c*/ 	.word	0x00000000
        /*0030*/ 	.short	0x0002
        /*0032*/ 	.short	0x0008
        /*0034*/ 	.byte	0x00, 0xf0, 0x11, 0x00


	//----- nvinfo : EIATTR_KPARAM_INFO
	.align		4
.L_19:
        /*0038*/ 	.byte	0x04, 0x17
        /*003a*/ 	.short	(.L_21 - .L_20)
.L_20:
        /*003c*/ 	.word	0x00000000
        /*0040*/ 	.short	0x0001
        /*0042*/ 	.short	0x0004
        /*0044*/ 	.byte	0x00, 0xf0, 0x11, 0x00


	//----- nvinfo : EIATTR_KPARAM_INFO
	.align		4
.L_21:
        /*0048*/ 	.byte	0x04, 0x17
        /*004a*/ 	.short	(.L_23 - .L_22)
.L_22:
        /*004c*/ 	.word	0x00000000
        /*0050*/ 	.short	0x0000
        /*0052*/ 	.short	0x0000
        /*0054*/ 	.byte	0x00, 0xf0, 0x11, 0x00


	//----- nvinfo : EIATTR_SPARSE_MMA_MASK
	.align		4
.L_23:
        /*0058*/ 	.byte	0x03, 0x50
        /*005a*/ 	.short	0x0000


	//----- nvinfo : EIATTR_MAXREG_COUNT
	.align		4
        /*005c*/ 	.byte	0x03, 0x1b
        /*005e*/ 	.short	0x00ff


	//----- nvinfo : EIATTR_MERCURY_ISA_VERSION
	.align		4
        /*0060*/ 	.byte	0x03, 0x5f
        /*0062*/ 	.short	0x0101


	//----- nvinfo : EIATTR_VRC_CTA_INIT_COUNT
	.align		4
        /*0064*/ 	.byte	0x02, 0x4a
	.zero		1
	.zero		1


	//----- nvinfo : EIATTR_EXIT_INSTR_OFFSETS
	.align		4
        /*0068*/ 	.byte	0x04, 0x1c
        /*006a*/ 	.short	(.L_25 - .L_24)


	//   ....[0]....
.L_24:
        /*006c*/ 	.word	0x00000070


	//   ....[1]....
        /*0070*/ 	.word	0x000000b0


	//   ....[2]....
        /*0074*/ 	.word	0x00000170


	//   ....[3]....
        /*0078*/ 	.word	0x000001a0


	//----- nvinfo : EIATTR_CBANK_PARAM_SIZE
	.align		4
.L_25:
        /*007c*/ 	.byte	0x03, 0x19
        /*007e*/ 	.short	0x0018


	//----- nvinfo : EIATTR_PARAM_CBANK
	.align		4
        /*0080*/ 	.byte	0x04, 0x0a
        /*0082*/ 	.short	(.L_27 - .L_26)
	.align		4
.L_26:
        /*0084*/ 	.word	index@(.nv.constant0.execute_task)
        /*0088*/ 	.short	0x0380
        /*008a*/ 	.short	0x0018


	//----- nvinfo : EIATTR_SW_WAR
	.align		4
.L_27:
        /*008c*/ 	.byte	0x04, 0x36
        /*008e*/ 	.short	(.L_29 - .L_28)
.L_28:
        /*0090*/ 	.word	0x00000008
.L_29:


//--------------------- .nv.info.execute_task_batch --------------------------
	.section	.nv.info.execute_task_batch,"",@"SHT_CUDA_INFO"
	.sectionflags	@""
	.align	4


	//----- nvinfo : EIATTR_CUDA_API_VERSION
	.align		4
        /*0000*/ 	.byte	0x04, 0x37
        /*0002*/ 	.short	(.L_31 - .L_30)
.L_30:
        /*0004*/ 	.word	0x00000082


	//----- nvinfo : EIATTR_KPARAM_INFO
	.align		4
.L_31:
        /*0008*/ 	.byte	0x04, 0x17
        /*000a*/ 	.short	(.L_33 - .L_32)
.L_32:
        /*000c*/ 	.word	0x00000000
        /*0010*/ 	.short	0x0004
        /*0012*/ 	.short	0x0018
        /*0014*/ 	.byte	0x00, 0xf5, 0x21, 0x00


	//----- nvinfo : EIATTR_KPARAM_INFO
	.align		4
.L_33:
        /*0018*/ 	.byte	0x04, 0x17
        /*001a*/ 	.short	(.L_35 - .L_34)
.L_34:
        /*001c*/ 	.word	0x00000000
        /*0020*/ 	.short	0x0003
        /*0022*/ 	.short	0x0010
        /*0024*/ 	.byte	0x00, 0xf5, 0x21, 0x00


	//----- nvinfo : EIATTR_KPARAM_INFO
	.align		4
.L_35:
        /*0028*/ 	.byte	0x04, 0x17
        /*002a*/ 	.short	(.L_37 - .L_36)
.L_36:
        /*002c*/ 	.word	0x00000000
        /*0030*/ 	.short	0x0002
        /*0032*/ 	.short	0x0008
        /*0034*/ 	.byte	0x00, 0xf0, 0x11, 0x00


	//----- nvinfo : EIATTR_KPARAM_INFO
	.align		4
.L_37:
        /*0038*/ 	.byte	0x04, 0x17
        /*003a*/ 	.short	(.L_39 - .L_38)
.L_38:
        /*003c*/ 	.word	0x00000000
        /*0040*/ 	.short	0x0001
        /*0042*/ 	.short	0x0004
        /*0044*/ 	.byte	0x00, 0xf0, 0x11, 0x00


	//----- nvinfo : EIATTR_KPARAM_INFO
	.align		4
.L_39:
        /*0048*/ 	.byte	0x04, 0x17
        /*004a*/ 	.short	(.L_41 - .L_40)
.L_40:
        /*004c*/ 	.word	0x00000000
        /*0050*/ 	.short	0x0000
        /*0052*/ 	.short	0x0000
        /*0054*/ 	.byte	0x00, 0xf0, 0x11, 0x00


	//----- nvinfo : EIATTR_SPARSE_MMA_MASK
	.align		4
.L_41:
        /*0058*/ 	.byte	0x03, 0x50
        /*005a*/ 	.short	0x0000


	//----- nvinfo : EIATTR_MAXREG_COUNT
	.align		4
        /*005c*/ 	.byte	0x03, 0x1b
        /*005e*/ 	.short	0x00ff


	//----- nvinfo : EIATTR_NUM_BARRIERS
	.align		4
        /*0060*/ 	.byte	0x02, 0x4c
        /*0062*/ 	.byte	0x01
	.zero		1


	//----- nvinfo : EIATTR_MERCURY_ISA_VERSION
	.align		4
        /*0064*/ 	.byte	0x03, 0x5f
        /*0066*/ 	.short	0x0101


	//----- nvinfo : EIATTR_VRC_CTA_INIT_COUNT
	.align		4
        /*0068*/ 	.byte	0x02, 0x4a
	.zero		1
	.zero		1


	//----- nvinfo : EIATTR_EXIT_INSTR_OFFSETS
	.align		4
        /*006c*/ 	.byte	0x04, 0x1c
        /*006e*/ 	.short	(.L_43 - .L_42)


	//   ....[0]....
.L_42:
        /*0070*/ 	.word	0x00000080


	//   ....[1]....
        /*0074*/ 	.word	0x00000600


	//   ....[2]....
        /*0078*/ 	.word	0x000007f0


	//----- nvinfo : EIATTR_CRS_STACK_SIZE
	.align		4
.L_43:
        /*007c*/ 	.byte	0x04, 0x1e
        /*007e*/ 	.short	(.L_45 - .L_44)
.L_44:
        /*0080*/ 	.word	0x00000000


	//----- nvinfo : EIATTR_CBANK_PARAM_SIZE
	.align		4
.L_45:
        /*0084*/ 	.byte	0x03, 0x19
        /*0086*/ 	.short	0x0020


	//----- nvinfo : EIATTR_PARAM_CBANK
	.align		4
        /*0088*/ 	.byte	0x04, 0x0a
        /*008a*/ 	.short	(.L_47 - .L_46)
	.align		4
.L_46:
        /*008c*/ 	.word	index@(.nv.constant0.execute_task_batch)
        /*0090*/ 	.short	0x0380
        /*0092*/ 	.short	0x0020


	//----- nvinfo : EIATTR_SW_WAR
	.align		4
.L_47:
        /*0094*/ 	.byte	0x04, 0x36
        /*0096*/ 	.short	(.L_49 - .L_48)
.L_48:
        /*0098*/ 	.word	0x00000008
.L_49:


//--------------------- .nv.callgraph             --------------------------
	.section	.nv.callgraph,"",@"SHT_CUDA_CALLGRAPH"
	.align	4
	.sectionentsize	8
	.align		4
        /*0000*/ 	.word	0x00000000
	.align		4
        /*0004*/ 	.word	0xffffffff
	.align		4
        /*0008*/ 	.word	0x00000000
	.align		4
        /*000c*/ 	.word	0xfffffffe
	.align		4
        /*0010*/ 	.word	0x00000000
	.align		4
        /*0014*/ 	.word	0xfffffffd
	.align		4
        /*0018*/ 	.word	0x00000000
	.align		4
        /*001c*/ 	.word	0xfffffffc


//--------------------- .text.execute_task        --------------------------
	.section	.text.execute_task,"ax",@progbits
	.align	128
        .global         execute_task
        .type           execute_task,@function
        .size           execute_task,(.L_x_15 - execute_task)
        .other          execute_task,@"STO_CUDA_ENTRY STV_DEFAULT"
execute_task:
.text.execute_task:
[----:B------:R-:W-:Y:S01]  /*0000*/  LDC R1, c[0x0][0x37c] ;  /* 0x0000df00ff017b82 */ /* 0x000fe20000000800 */
[----:B------:R-:W0:Y:S07]  /*0010*/  S2R R0, SR_TID.X ;  /* 0x0000000000007919 */ /* 0x000e2e0000002100 */
[----:B------:R-:W0:Y:S01]  /*0020*/  S2UR UR4, SR_CTAID.X ;  /* 0x00000000000479c3 */ /* 0x000e220000002500 */
[----:B------:R-:W1:Y:S07]  /*0030*/  LDCU UR5, c[0x0][0x380] ;  /* 0x00007000ff0577ac */ /* 0x000e6e0008000800 */
[----:B------:R-:W0:Y:S02]  /*0040*/  LDC R7, c[0x0][0x360] ;  /* 0x0000d800ff077b82 */ /* 0x000e240000000800 */
[----:B0-----:R-:W-:-:S05]  /*0050*/  IMAD R7, R7, UR4, R0 ;  /* 0x0000000407077c24 */ /* 0x001fca000f8e0200 */
[----:B-1----:R-:W-:-:S13]  /*0060*/  ISETP.GE.U32.AND P0, PT, R7, UR5, PT ;  /* 0x0000000507007c0c */ /* 0x002fda000bf06070 */
[----:B------:R-:W-:Y:S05]  /*0070*/  @P0 EXIT ;  /* 0x000000000000094d */ /* 0x000fea0003800000 */
[----:B------:R-:W0:Y:S02]  /*0080*/  LDCU UR4, c[0x0][0x388] ;  /* 0x00007100ff0477ac */ /* 0x000e240008000800 */
[----:B0-----:R-:W-:-:S04]  /*0090*/  LOP3.LUT R0, R7, UR4, RZ, 0x3c, !PT ;  /* 0x0000000407007c12 */ /* 0x001fc8000f8e3cff */
[----:B------:R-:W-:-:S13]  /*00a0*/  ISETP.GT.U32.AND P0, PT, R0, R7, PT ;  /* 0x000000070000720c */ /* 0x000fda0003f04070 */
[----:B------:R-:W-:Y:S05]  /*00b0*/  @!P0 EXIT ;  /* 0x000000000000894d */ /* 0x000fea0003800000 */
[----:B------:R-:W0:Y:S01]  /*00c0*/  LDC.64 R4, c[0x0][0x390] ;  /* 0x0000e400ff047b82 */ /* 0x000e220000000a00 */
[----:B------:R-:W1:Y:S01]  /*00d0*/  LDCU.64 UR4, c[0x0][0x358] ;  /* 0x00006b00ff0477ac */ /* 0x000e620008000a00 */
[----:B------:R-:W2:Y:S06]  /*00e0*/  LDCU UR6, c[0x0][0x384] ;  /* 0x00007080ff0677ac */ /* 0x000eac0008000800 */
[----:B------:R-:W3:Y:S01]  /*00f0*/  LDC R6, c[0x0][0x38c] ;  /* 0x0000e300ff067b82 */ /* 0x000ee20000000800 */
[----:B0-----:R-:W-:-:S04]  /*0100*/  IMAD.WIDE.U32 R2, R7, 0x4, R4 ;  /* 0x0000000407027825 */ /* 0x001fc800078e0004 */
[----:B------:R-:W-:Y:S01]  /*0110*/  IMAD.WIDE.U32 R4, R0, 0x4, R4 ;  /* 0x0000000400047825 */ /* 0x000fe200078e0004 */
[----:B-1----:R-:W4:Y:S04]  /*0120*/  LDG.E R9, desc[UR4][R2.64] ;  /* 0x0000000402097981 */ /* 0x002f28000c1e1900 */
[----:B------:R-:W4:Y:S01]  /*0130*/  LDG.E R0, desc[UR4][R4.64] ;  /* 0x0000000404007981 */ /* 0x000f22000c1e1900 */
[----:B--2---:R-:W-:-:S04]  /*0140*/  LOP3.LUT P0, RZ, R7, UR6, RZ, 0xc0, !PT ;  /* 0x0000000607ff7c12 */ /* 0x004fc8000f80c0ff */
[----:B---3--:R-:W-:-:S04]  /*0150*/  ISETP.EQ.XOR P0, PT, R6, 0x1, !P0 ;  /* 0x000000010600780c */ /* 0x008fc80004702a70 */
[----:B----4-:R-:W-:-:S13]  /*0160*/  ISETP.GT.U32.XOR P0, PT, R9, R0, P0 ;  /* 0x000000000900720c */ /* 0x010fda0000704870 */
[----:B------:R-:W-:Y:S05]  /*0170*/  @!P0 EXIT ;  /* 0x000000000000894d */ /* 0x000fea0003800000 */
[----:B------:R-:W-:Y:S04]  /*0180*/  STG.E desc[UR4][R2.64], R0 ;  /* 0x0000000002007986 */ /* 0x000fe8000c101904 */
[----:B------:R-:W-:Y:S01]  /*0190*/  STG.E desc[UR4][R4.64], R9 ;  /* 0x0000000904007986 */ /* 0x000fe2000c101904 */
[----:B------:R-:W-:Y:S05]  /*01a0*/  EXIT ;  /* 0x000000000000794d */ /* 0x000fea0003800000 */
.L_x_0:
[----:B------:R-:W-:-:S00]  /*01b0*/  BRA `(.L_x_0) ;  /* 0xfffffffc00fc7947 */ /* 0x000fc0000383ffff */
[----:B------:R-:W-:-:S00]  /*01c0*/  NOP ;  /* 0x0000000000007918 */ /* 0x000fc00000000000 */
        /* <DEDUP_REMOVED lines=11> */
.L_x_15:


//--------------------- .text.execute_task_batch  --------------------------
	.section	.text.execute_task_batch,"ax",@progbits
	.align	128
        .global         execute_task_batch
        .type           execute_task_batch,@function
        .size           execute_task_batch,(.L_x_16 - execute_task_batch)
        .other          execute_task_batch,@"STO_CUDA_ENTRY STV_DEFAULT"
execute_task_batch:
.text.execute_task_batch:
[----:B------:R-:W-:Y:S01]  /*0000*/  LDC R1, c[0x0][0x37c] ;  /* 0x0000df00ff017b82 */ /* 0x000fe20000000800 */
[----:B------:R-:W0:Y:S07]  /*0010*/  S2R R3, SR_TID.X ;  /* 0x0000000000037919 */ /* 0x000e2e0000002100 */
[----:B------:R-:W0:Y:S01]  /*0020*/  S2UR UR4, SR_CTAID.X ;  /* 0x00000000000479c3 */ /* 0x000e220000002500 */
[----:B------:R-:W1:Y:S07]  /*0030*/  LDCU.64 UR8, c[0x0][0x380] ;  /* 0x00007000ff0877ac */ /* 0x000e6e0008000a00 */
[----:B------:R-:W0:Y:S01]  /*0040*/  LDC R0, c[0x0][0x360] ;  /* 0x0000d800ff007b82 */ /* 0x000e220000000800 */
[----:B-1----:R-:W-:Y:S01]  /*0050*/  ISETP.NE.AND P0, PT, RZ, UR9, PT ;  /* 0x00000009ff007c0c */ /* 0x002fe2000bf05270 */
[----:B0-----:R-:W-:-:S05]  /*0060*/  IMAD R0, R0, UR4, R3 ;  /* 0x0000000400007c24 */ /* 0x001fca000f8e0203 */
[----:B------:R-:W-:-:S13]  /*0070*/  ISETP.GE.U32.OR P0, PT, R0, UR8, !P0 ;  /* 0x0000000800007c0c */ /* 0x000fda000c706470 */
[----:B------:R-:W-:Y:S05]  /*0080*/  @P0 EXIT ;  /* 0x000000000000094d */ /* 0x000fea0003800000 */
[----:B------:R-:W0:Y:S01]  /*0090*/  LDC.64 R2, c[0x0][0x398] ;  /* 0x0000e600ff027b82 */ /* 0x000e220000000a00 */
[----:B------:R-:W-:Y:S01]  /*00a0*/  UIADD3 UR4, UPT, UPT, UR9, -0x1, URZ ;  /* 0xffffffff09047890 */ /* 0x000fe2000fffe0ff */
[----:B------:R-:W1:Y:S03]  /*00b0*/  LDCU.64 UR10, c[0x0][0x358] ;  /* 0x00006b00ff0a77ac */ /* 0x000e660008000a00 */
[----:B------:R-:W-:Y:S02]  /*00c0*/  UISETP.GE.U32.AND UP0, UPT, UR4, 0x3, UPT ;  /* 0x000000030400788c */ /* 0x000fe4000bf06070 */
[----:B------:R-:W-:Y:S01]  /*00d0*/  ULOP3.LUT UR8, UR9, 0x3, URZ, 0xc0, !UPT ;  /* 0x0000000309087892 */ /* 0x000fe2000f8ec0ff */
[----:B------:R-:W-:Y:S01]  /*00e0*/  UMOV UR4, URZ ;  /* 0x000000ff00047c82 */ /* 0x000fe20008000000 */
[----:B0-----:R-:W-:-:S05]  /*00f0*/  IMAD.WIDE.U32 R2, R0, 0x4, R2 ;  /* 0x0000000400027825 */ /* 0x001fca00078e0002 */
[----:B-1----:R-:W-:Y:S05]  /*0100*/  BRA.U !UP0, `(.L_x_1) ;  /* 0x0000000508387547 */ /* 0x002fea000b800000 */
[----:B------:R-:W0:Y:S01]  /*0110*/  LDCU.64 UR6, c[0x0][0x390] ;  /* 0x00007200ff0677ac */ /* 0x000e220008000a00 */
[----:B------:R-:W1:Y:S01]  /*0120*/  LDC R12, c[0x0][0x388] ;  /* 0x0000e200ff0c7b82 */ /* 0x000e620000000800 */
[----:B------:R-:W-:-:S07]  /*0130*/  ULOP3.LUT UR4, UR9, 0xfffffffc, URZ, 0xc0, !UPT ;  /* 0xfffffffc09047892 */ /* 0x000fce000f8ec0ff */
[----:B------:R-:W2:Y:S01]  /*0140*/  LDC.64 R4, c[0x0][0x398] ;  /* 0x0000e600ff047b82 */ /* 0x000ea20000000a00 */
[----:B0-----:R-:W-:-:S04]  /*0150*/  UIADD3 UR5, UP0, UPT, UR6, 0x10, URZ ;  /* 0x0000001006057890 */ /* 0x001fc8000ff1e0ff */
[----:B------:R-:W-:Y:S02]  /*0160*/  UIADD3.X UR6, UPT, UPT, URZ, UR7, URZ, UP0, !UPT ;  /* 0x00000007ff067290 */ /* 0x000fe400087fe4ff */
[----:B------:R-:W-:Y:S01]  /*0170*/  IMAD.U32 R6, RZ, RZ, UR5 ;  /* 0x00000005ff067e24 */ /* 0x000fe2000f8e00ff */
[----:B------:R-:W-:-:S03]  /*0180*/  UIADD3 UR7, UPT, UPT, -UR4, URZ, URZ ;  /* 0x000000ff04077290 */ /* 0x000fc6000fffe1ff */
[----:B------:R-:W-:-:S09]  /*0190*/  IMAD.U32 R7, RZ, RZ, UR6 ;  /* 0x00000006ff077e24 */ /* 0x000fd2000f8e00ff */
.L_x_10:
[----:B0-23--:R-:W3:Y:S04]  /*01a0*/  LDG.E.CONSTANT R11, desc[UR10][R6.64+-0xc] ;  /* 0xfffff40a060b7981 */ /* 0x00dee8000c1e9900 */
[----:B----4-:R-:W4:Y:S04]  /*01b0*/  LDG.E.CONSTANT R13, desc[UR10][R6.64+-0x4] ;  /* 0xfffffc0a060d7981 */ /* 0x010f28000c1e9900 */
[----:B------:R-:W2:Y:S04]  /*01c0*/  LDG.E.CONSTANT R15, desc[UR10][R6.64+0x4] ;  /* 0x0000040a060f7981 */ /* 0x000ea8000c1e9900 */
[----:B------:R0:W5:Y:S01]  /*01d0*/  LDG.E.CONSTANT R9, desc[UR10][R6.64+0xc] ;  /* 0x00000c0a06097981 */ /* 0x000162000c1e9900 */
[----:B------:R-:W-:Y:S01]  /*01e0*/  UIADD3 UR7, UPT, UPT, UR7, 0x4, URZ ;  /* 0x0000000407077890 */ /* 0x000fe2000fffe0ff */
[----:B------:R-:W-:Y:S03]  /*01f0*/  BSSY.RECONVERGENT B0, `(.L_x_2) ;  /* 0x0000012000007945 */ /* 0x000fe60003800200 */
[----:B------:R-:W-:Y:S01]  /*0200*/  UISETP.NE.AND UP0, UPT, UR7, URZ, UPT ;  /* 0x000000ff0700728c */ /* 0x000fe2000bf05270 */
[----:B---3--:R-:W-:-:S04]  /*0210*/  LOP3.LUT R11, R11, R0, RZ, 0x3c, !PT ;  /* 0x000000000b0b7212 */ /* 0x008fc800078e3cff */
[-C--:B------:R-:W-:Y:S02]  /*0220*/  ISETP.GT.U32.AND P0, PT, R11, R0.reuse, PT ;  /* 0x000000000b00720c */ /* 0x080fe40003f04070 */
[-C--:B----4-:R-:W-:Y:S02]  /*0230*/  LOP3.LUT R17, R13, R0.reuse, RZ, 0x3c, !PT ;  /* 0x000000000d117212 */ /* 0x090fe400078e3cff */
[-C--:B--2---:R-:W-:Y:S02]  /*0240*/  LOP3.LUT R19, R15, R0.reuse, RZ, 0x3c, !PT ;  /* 0x000000000f137212 */ /* 0x084fe400078e3cff */
[-C--:B------:R-:W-:Y:S02]  /*0250*/  ISETP.GT.U32.AND P1, PT, R17, R0.reuse, PT ;  /* 0x000000001100720c */ /* 0x080fe40003f24070 */
[----:B------:R-:W-:-:S05]  /*0260*/  ISETP.GT.U32.AND P2, PT, R19, R0, PT ;  /* 0x000000001300720c */ /* 0x000fca0003f44070 */
[----:B0-----:R-:W-:Y:S08]  /*0270*/  @!P0 BRA `(.L_x_3) ;  /* 0x0000000000248947 */ /* 0x001ff00003800000 */
[----:B------:R-:W-:Y:S01]  /*0280*/  IMAD.WIDE.U32 R10, R11, 0x4, R4 ;  /* 0x000000040b0a7825 */ /* 0x000fe200078e0004 */
[----:B------:R-:W2:Y:S04]  /*0290*/  LDG.E.CONSTANT R13, desc[UR10][R6.64+-0x10] ;  /* 0xfffff00a060d7981 */ /* 0x000ea8000c1e9900 */
[----:B------:R-:W3:Y:S04]  /*02a0*/  LDG.E R15, desc[UR10][R2.64] ;  /* 0x0000000a020f7981 */ /* 0x000ee8000c1e1900 */
[----:B------:R-:W3:Y:S01]  /*02b0*/  LDG.E R8, desc[UR10][R10.64] ;  /* 0x0000000a0a087981 */ /* 0x000ee2000c1e1900 */
[----:B--2---:R-:W-:-:S04]  /*02c0*/  LOP3.LUT P0, RZ, R13, R0, RZ, 0xc0, !PT ;  /* 0x000000000dff7212 */ /* 0x004fc8000780c0ff */
[----:B---3--:R-:W-:-:S04]  /*02d0*/  ISETP.GT.U32.XOR P0, PT, R15, R8, !P0 ;  /* 0x000000080f00720c */ /* 0x008fc80004704870 */
[----:B-1----:R-:W-:-:S13]  /*02e0*/  ISETP.EQ.XOR P0, PT, R12, 0x1, P0 ;  /* 0x000000010c00780c */ /* 0x002fda0000702a70 */
[----:B------:R0:W-:Y:S04]  /*02f0*/  @P0 STG.E desc[UR10][R2.64], R8 ;  /* 0x0000000802000986 */ /* 0x0001e8000c10190a */
[----:B------:R0:W-:Y:S02]  /*0300*/  @P0 STG.E desc[UR10][R10.64], R15 ;  /* 0x0000000f0a000986 */ /* 0x0001e4000c10190a */
.L_x_3:
[----:B------:R-:W-:Y:S05]  /*0310*/  BSYNC.RECONVERGENT B0 ;  /* 0x0000000000007941 */ /* 0x000fea0003800200 */
.L_x_2:
[----:B------:R-:W-:Y:S06]  /*0320*/  BAR.SYNC.DEFER_BLOCKING 0x0 ;  /* 0x0000000000007b1d */ /* 0x000fec0000010000 */
[----:B------:R-:W-:Y:S04]  /*0330*/  BSSY.RECONVERGENT B0, `(.L_x_4) ;  /* 0x000000b000007945 */ /* 0x000fe80003800200 */
[----:B------:R-:W-:Y:S05]  /*0340*/  @!P1 BRA `(.L_x_5) ;  /* 0x0000000000249947 */ /* 0x000fea0003800000 */
[----:B0-----:R-:W-:Y:S01]  /*0350*/  IMAD.WIDE.U32 R10, R17, 0x4, R4 ;  /* 0x00000004110a7825 */ /* 0x001fe200078e0004 */
        /* <DEDUP_REMOVED lines=8> */
.L_x_5:
[----:B------:R-:W-:Y:S05]  /*03e0*/  BSYNC.RECONVERGENT B0 ;  /* 0x0000000000007941 */ /* 0x000fea0003800200 */
.L_x_4:
[----:B------:R-:W-:Y:S06]  /*03f0*/  BAR.SYNC.DEFER_BLOCKING 0x0 ;  /* 0x0000000000007b1d */ /* 0x000fec0000010000 */
[----:B------:R-:W-:Y:S04]  /*0400*/  BSSY.RECONVERGENT B0, `(.L_x_6) ;  /* 0x000000b000007945 */ /* 0x000fe80003800200 */
[----:B------:R-:W-:Y:S05]  /*0410*/  @!P2 BRA `(.L_x_7) ;  /* 0x000000000024a947 */ /* 0x000fea0003800000 */
[----:B0-2---:R-:W-:Y:S01]  /*0420*/  IMAD.WIDE.U32 R10, R19, 0x4, R4 ;  /* 0x00000004130a7825 */ /* 0x005fe200078e0004 */
        /* <DEDUP_REMOVED lines=8> */
.L_x_7:
[----:B------:R-:W-:Y:S05]  /*04b0*/  BSYNC.RECONVERGENT B0 ;  /* 0x0000000000007941 */ /* 0x000fea0003800200 */
.L_x_6:
[-C--:B-----5:R-:W-:Y:S01]  /*04c0*/  LOP3.LUT R9, R9, R0.reuse, RZ, 0x3c, !PT ;  /* 0x0000000009097212 */ /* 0x0a0fe200078e3cff */
[----:B------:R-:W-:Y:S03]  /*04d0*/  BAR.SYNC.DEFER_BLOCKING 0x0 ;  /* 0x0000000000007b1d */ /* 0x000fe60000010000 */
[----:B------:R-:W-:-:S03]  /*04e0*/  ISETP.GT.U32.AND P0, PT, R9, R0, PT ;  /* 0x000000000900720c */ /* 0x000fc60003f04070 */
[----:B------:R-:W-:Y:S10]  /*04f0*/  BSSY.RECONVERGENT B0, `(.L_x_8) ;  /* 0x000000b000007945 */ /* 0x000ff40003800200 */
[----:B------:R-:W-:Y:S05]  /*0500*/  @!P0 BRA `(.L_x_9) ;  /* 0x0000000000248947 */ /* 0x000fea0003800000 */
[----:B0-23--:R-:W-:Y:S01]  /*0510*/  IMAD.WIDE.U32 R8, R9, 0x4, R4 ;  /* 0x0000000409087825 */ /* 0x00dfe200078e0004 */
        /* <DEDUP_REMOVED lines=8> */
.L_x_9:
[----:B------:R-:W-:Y:S05]  /*05a0*/  BSYNC.RECONVERGENT B0 ;  /* 0x0000000000007941 */ /* 0x000fea0003800200 */
.L_x_8:
[----:B------:R-:W-:Y:S01]  /*05b0*/  BAR.SYNC.DEFER_BLOCKING 0x0 ;  /* 0x0000000000007b1d */ /* 0x000fe20000010000 */
[----:B------:R-:W-:-:S05]  /*05c0*/  IADD3 R6, P0, PT, R6, 0x20, RZ ;  /* 0x0000002006067810 */ /* 0x000fca0007f1e0ff */
[----:B------:R-:W-:Y:S01]  /*05d0*/  IMAD.X R7, RZ, RZ, R7, P0 ;  /* 0x000000ffff077224 */ /* 0x000fe200000e0607 */
[----:B------:R-:W-:Y:S07]  /*05e0*/  BRA.U UP0, `(.L_x_10) ;  /* 0xfffffff900ec7547 */ /* 0x000fee000b83ffff */
.L_x_1:
[----:B------:R-:W-:-:S13]  /*05f0*/  ISETP.NE.AND P0, PT, RZ, UR8, PT ;  /* 0x00000008ff007c0c */ /* 0x000fda000bf05270 */
[----:B------:R-:W-:Y:S05]  /*0600*/  @!P0 EXIT ;  /* 0x000000000000894d */ /* 0x000fea0003800000 */
[----:B------:R-:W5:Y:S01]  /*0610*/  LDCU.64 UR6, c[0x0][0x390] ;  /* 0x00007200ff0677ac */ /* 0x000f620008000a00 */
[----:B-1----:R-:W1:Y:S01]  /*0620*/  LDC R12, c[0x0][0x388] ;  /* 0x0000e200ff0c7b82 */ /* 0x002e620000000800 */
[----:B------:R-:W-:-:S07]  /*0630*/  UIADD3 UR5, UPT, UPT, -UR8, URZ, URZ ;  /* 0x000000ff08057290 */ /* 0x000fce000fffe1ff */
[----:B0-234-:R-:W0:Y:S01]  /*0640*/  LDC.64 R8, c[0x0][0x398] ;  /* 0x0000e600ff087b82 */ /* 0x01de220000000a00 */
[----:B-----5:R-:W-:-:S04]  /*0650*/  UIMAD.WIDE.U32 UR6, UR4, 0x8, UR6 ;  /* 0x00000008040678a5 */ /* 0x020fc8000f8e0006 */
[----:B------:R-:W-:-:S04]  /*0660*/  UIADD3 UR9, UP0, UPT, UR6, 0x4, URZ ;  /* 0x0000000406097890 */ /* 0x000fc8000ff1e0ff */
[----:B------:R-:W-:Y:S02]  /*0670*/  UIADD3.X UR6, UPT, UPT, URZ, UR7, URZ, UP0, !UPT ;  /* 0x00000007ff067290 */ /* 0x000fe400087fe4ff */
[----:B------:R-:W-:-:S04]  /*0680*/  IMAD.U32 R4, RZ, RZ, UR9 ;  /* 0x00000009ff047e24 */ /* 0x000fc8000f8e00ff */
[----:B------:R-:W-:-:S07]  /*0690*/  IMAD.U32 R5, RZ, RZ, UR6 ;  /* 0x00000006ff057e24 */ /* 0x000fce000f8e00ff */
.L_x_13:
[----:B--2---:R-:W2:Y:S01]  /*06a0*/  LDG.E.CONSTANT R7, desc[UR10][R4.64] ;  /* 0x0000000a04077981 */ /* 0x004ea2000c1e9900 */
[----:B------:R-:W-:Y:S01]  /*06b0*/  UIADD3 UR5, UPT, UPT, UR5, 0x1, URZ ;  /* 0x0000000105057890 */ /* 0x000fe2000fffe0ff */
[----:B------:R-:W-:Y:S03]  /*06c0*/  BSSY.RECONVERGENT B0, `(.L_x_11) ;  /* 0x000000e000007945 */ /* 0x000fe60003800200 */
[----:B------:R-:W-:Y:S01]  /*06d0*/  UISETP.NE.AND UP0, UPT, UR5, URZ, UPT ;  /* 0x000000ff0500728c */ /* 0x000fe2000bf05270 */
[----:B--2---:R-:W-:-:S04]  /*06e0*/  LOP3.LUT R7, R7, R0, RZ, 0x3c, !PT ;  /* 0x0000000007077212 */ /* 0x004fc800078e3cff */
[----:B------:R-:W-:-:S13]  /*06f0*/  ISETP.GT.U32.AND P0, PT, R7, R0, PT ;  /* 0x000000000700720c */ /* 0x000fda0003f04070 */
        /* <DEDUP_REMOVED lines=10> */
.L_x_12:
[----:B------:R-:W-:Y:S05]  /*07a0*/  BSYNC.RECONVERGENT B0 ;  /* 0x0000000000007941 */ /* 0x000fea0003800200 */
.L_x_11:
[----:B------:R-:W-:Y:S01]  /*07b0*/  BAR.SYNC.DEFER_BLOCKING 0x0 ;  /* 0x0000000000007b1d */ /* 0x000fe20000010000 */
[----:B------:R-:W-:-:S05]  /*07c0*/  IADD3 R4, P0, PT, R4, 0x8, RZ ;  /* 0x0000000804047810 */ /* 0x000fca0007f1e0ff */
[----:B------:R-:W-:Y:S01]  /*07d0*/  IMAD.X R5, RZ, RZ, R5, P0 ;  /* 0x000000ffff057224 */ /* 0x000fe200000e0605 */
[----:B------:R-:W-:Y:S07]  /*07e0*/  BRA.U UP0, `(.L_x_13) ;  /* 0xfffffffd00ac7547 */ /* 0x000fee000b83ffff */
[----:B------:R-:W-:Y:S05]  /*07f0*/  EXIT ;  /* 0x000000000000794d */ /* 0x000fea0003800000 */
.L_x_14:
        /* <DEDUP_REMOVED lines=16> */
.L_x_16:


//--------------------- .nv.shared.reserved.0     --------------------------
	.section	.nv.shared.reserved.0,"aw",@nobits
	.weak		__nv_reservedSMEM_offset_0_alias
	.size		__nv_reservedSMEM_offset_0_alias, 0, 64
	.other		__nv_reservedSMEM_offset_0_alias,@"STO_CUDA_RESERVED_SHARED STV_DEFAULT"
__nv_reservedSMEM_offset_0_alias:
	.zero		0
	.zero		64


//--------------------- .nv.constant0.execute_task --------------------------
	.section	.nv.constant0.execute_task,"a",@progbits
	.sectionflags	@""
	.align	4
.nv.constant0.execute_task:
	.zero		920


//--------------------- .nv.constant0.execute_task_batch --------------------------
	.section	.nv.constant0.execute_task_batch,"a",@progbits
	.sectionflags	@""
	.align	4
.nv.constant0.execute_task_batch:
	.zero		928


//--------------------- SYMBOLS --------------------------

	.type		.nv.reservedSmem.offset0,@object
	.size		.nv.reservedSmem.offset0,0x4
